//
// Generated by NVIDIA NVVM Compiler
//
// Compiler Build ID: CL-36424714
// Cuda compilation tools, release 13.0, V13.0.88
// Based on NVVM 20.0.0
//

.version 9.0
.target sm_100
.address_size 64

	// .globl	_Z10asum_stg_1PKfPfi
// _ZZ10asum_stg_1PKfPfiE5sdata has been demoted
// _ZZ10asum_stg_3PfiE5sdata has been demoted

.visible .entry _Z10asum_stg_1PKfPfi(
	.param .u64 .ptr .align 1 _Z10asum_stg_1PKfPfi_param_0,
	.param .u64 .ptr .align 1 _Z10asum_stg_1PKfPfi_param_1,
	.param .u32 _Z10asum_stg_1PKfPfi_param_2
)
{
	.reg .pred 	%p<10>;
	.reg .b32 	%r<13>;
	.reg .b32 	%f<26>;
	.reg .b64 	%rd<9>;
	// demoted variable
	.shared .align 4 .b8 _ZZ10asum_stg_1PKfPfiE5sdata[1024];
	ld.param.u64 	%rd1, [_Z10asum_stg_1PKfPfi_param_0];
	ld.param.u64 	%rd2, [_Z10asum_stg_1PKfPfi_param_1];
	ld.param.u32 	%r5, [_Z10asum_stg_1PKfPfi_param_2];
	mov.u32 	%r1, %tid.x;
	mov.u32 	%r6, %ctaid.x;
	mov.u32 	%r7, %ntid.x;
	mov.u32 	%r8, %ctaid.y;
	mad.lo.s32 	%r2, %r7, %r8, %r6;
	shl.b32 	%r9, %r2, 8;
	add.s32 	%r3, %r9, %r1;
	setp.ge.s32 	%p1, %r3, %r5;
	shl.b32 	%r10, %r1, 2;
	mov.u32 	%r11, _ZZ10asum_stg_1PKfPfiE5sdata;
	add.s32 	%r4, %r11, %r10;
	@%p1 bra 	$L__BB0_2;
	cvta.to.global.u64 	%rd3, %rd1;
	mul.wide.s32 	%rd4, %r3, 4;
	add.s64 	%rd5, %rd3, %rd4;
	ld.global.f32 	%f1, [%rd5];
	st.shared.f32 	[%r4], %f1;
	bra.uni 	$L__BB0_3;
$L__BB0_2:
	mov.b32 	%r12, 0;
	st.shared.u32 	[%r4], %r12;
$L__BB0_3:
	bar.sync 	0;
	setp.gt.u32 	%p2, %r1, 127;
	@%p2 bra 	$L__BB0_5;
	ld.shared.f32 	%f2, [%r4+512];
	ld.shared.f32 	%f3, [%r4];
	add.f32 	%f4, %f2, %f3;
	st.shared.f32 	[%r4], %f4;
$L__BB0_5:
	bar.sync 	0;
	setp.gt.u32 	%p3, %r1, 63;
	@%p3 bra 	$L__BB0_7;
	ld.shared.f32 	%f5, [%r4+256];
	ld.shared.f32 	%f6, [%r4];
	add.f32 	%f7, %f5, %f6;
	st.shared.f32 	[%r4], %f7;
$L__BB0_7:
	bar.sync 	0;
	setp.gt.u32 	%p4, %r1, 31;
	@%p4 bra 	$L__BB0_9;
	ld.shared.f32 	%f8, [%r4+128];
	ld.shared.f32 	%f9, [%r4];
	add.f32 	%f10, %f8, %f9;
	st.shared.f32 	[%r4], %f10;
$L__BB0_9:
	bar.sync 	0;
	setp.gt.u32 	%p5, %r1, 15;
	@%p5 bra 	$L__BB0_11;
	ld.shared.f32 	%f11, [%r4+64];
	ld.shared.f32 	%f12, [%r4];
	add.f32 	%f13, %f11, %f12;
	st.shared.f32 	[%r4], %f13;
$L__BB0_11:
	bar.sync 	0;
	setp.gt.u32 	%p6, %r1, 7;
	@%p6 bra 	$L__BB0_13;
	ld.shared.f32 	%f14, [%r4+32];
	ld.shared.f32 	%f15, [%r4];
	add.f32 	%f16, %f14, %f15;
	st.shared.f32 	[%r4], %f16;
$L__BB0_13:
	bar.sync 	0;
	setp.gt.u32 	%p7, %r1, 3;
	@%p7 bra 	$L__BB0_15;
	ld.shared.f32 	%f17, [%r4+16];
	ld.shared.f32 	%f18, [%r4];
	add.f32 	%f19, %f17, %f18;
	st.shared.f32 	[%r4], %f19;
$L__BB0_15:
	bar.sync 	0;
	setp.gt.u32 	%p8, %r1, 1;
	@%p8 bra 	$L__BB0_17;
	ld.shared.f32 	%f20, [%r4+8];
	ld.shared.f32 	%f21, [%r4];
	add.f32 	%f22, %f20, %f21;
	st.shared.f32 	[%r4], %f22;
$L__BB0_17:
	bar.sync 	0;
	setp.ne.s32 	%p9, %r1, 0;
	@%p9 bra 	$L__BB0_19;
	ld.shared.f32 	%f23, [_ZZ10asum_stg_1PKfPfiE5sdata];
	ld.shared.f32 	%f24, [_ZZ10asum_stg_1PKfPfiE5sdata+4];
	add.f32 	%f25, %f23, %f24;
	cvta.to.global.u64 	%rd6, %rd2;
	mul.wide.s32 	%rd7, %r2, 4;
	add.s64 	%rd8, %rd6, %rd7;
	st.global.f32 	[%rd8], %f25;
$L__BB0_19:
	ret;

}
	// .globl	_Z10asum_stg_3Pfi
.visible .entry _Z10asum_stg_3Pfi(
	.param .u64 .ptr .align 1 _Z10asum_stg_3Pfi_param_0,
	.param .u32 _Z10asum_stg_3Pfi_param_1
)
{
	.reg .pred 	%p<46>;
	.reg .b32 	%r<70>;
	.reg .b32 	%f<150>;
	.reg .b64 	%rd<28>;
	// demoted variable
	.shared .align 4 .b8 _ZZ10asum_stg_3PfiE5sdata[512];
	ld.param.u64 	%rd10, [_Z10asum_stg_3Pfi_param_0];
	ld.param.u32 	%r28, [_Z10asum_stg_3Pfi_param_1];
	cvta.to.global.u64 	%rd1, %rd10;
	mov.u32 	%r1, %tid.x;
	shl.b32 	%r29, %r1, 2;
	mov.u32 	%r30, _ZZ10asum_stg_3PfiE5sdata;
	add.s32 	%r2, %r30, %r29;
	mov.b32 	%r31, 0;
	st.shared.u32 	[%r2], %r31;
	setp.lt.s32 	%p1, %r28, 1;
	@%p1 bra 	$L__BB1_72;
	add.s32 	%r33, %r28, -1;
	shr.u32 	%r34, %r33, 7;
	add.s32 	%r3, %r34, 1;
	and.b32  	%r4, %r3, 15;
	setp.lt.u32 	%p2, %r33, 1920;
	mov.b32 	%r66, 0;
	mov.f32 	%f117, 0f00000000;
	@%p2 bra 	$L__BB1_37;
	and.b32  	%r36, %r3, 67108848;
	neg.s32 	%r62, %r36;
	mul.wide.u32 	%rd11, %r1, 4;
	add.s64 	%rd12, %rd11, %rd1;
	add.s64 	%rd26, %rd12, 4096;
	mov.f32 	%f117, 0f00000000;
	mov.b32 	%r64, 1024;
	mov.u32 	%r63, %r1;
$L__BB1_3:
	.pragma "nounroll";
	setp.ge.s32 	%p3, %r63, %r28;
	@%p3 bra 	$L__BB1_5;
	ld.global.f32 	%f66, [%rd26+-4096];
	add.f32 	%f117, %f66, %f117;
	st.shared.f32 	[%r2], %f117;
$L__BB1_5:
	add.s32 	%r37, %r63, 128;
	setp.ge.s32 	%p4, %r37, %r28;
	@%p4 bra 	$L__BB1_7;
	ld.global.f32 	%f67, [%rd26+-3584];
	add.f32 	%f117, %f67, %f117;
	st.shared.f32 	[%r2], %f117;
$L__BB1_7:
	add.s32 	%r38, %r63, 256;
	setp.ge.s32 	%p5, %r38, %r28;
	@%p5 bra 	$L__BB1_9;
	ld.global.f32 	%f68, [%rd26+-3072];
	add.f32 	%f117, %f68, %f117;
	st.shared.f32 	[%r2], %f117;
$L__BB1_9:
	add.s32 	%r39, %r63, 384;
	setp.ge.s32 	%p6, %r39, %r28;
	@%p6 bra 	$L__BB1_11;
	ld.global.f32 	%f69, [%rd26+-2560];
	add.f32 	%f117, %f69, %f117;
	st.shared.f32 	[%r2], %f117;
$L__BB1_11:
	add.s32 	%r40, %r63, 512;
	setp.ge.s32 	%p7, %r40, %r28;
	@%p7 bra 	$L__BB1_13;
	ld.global.f32 	%f70, [%rd26+-2048];
	add.f32 	%f117, %f70, %f117;
	st.shared.f32 	[%r2], %f117;
$L__BB1_13:
	add.s32 	%r41, %r63, 640;
	setp.ge.s32 	%p8, %r41, %r28;
	@%p8 bra 	$L__BB1_15;
	ld.global.f32 	%f71, [%rd26+-1536];
	add.f32 	%f117, %f71, %f117;
	st.shared.f32 	[%r2], %f117;
$L__BB1_15:
	add.s32 	%r42, %r63, 768;
	setp.ge.s32 	%p9, %r42, %r28;
	@%p9 bra 	$L__BB1_17;
	ld.global.f32 	%f72, [%rd26+-1024];
	add.f32 	%f117, %f72, %f117;
	st.shared.f32 	[%r2], %f117;
$L__BB1_17:
	add.s32 	%r43, %r63, 896;
	setp.ge.s32 	%p10, %r43, %r28;
	@%p10 bra 	$L__BB1_19;
	ld.global.f32 	%f73, [%rd26+-512];
	add.f32 	%f117, %f73, %f117;
	st.shared.f32 	[%r2], %f117;
$L__BB1_19:
	add.s32 	%r44, %r63, 1024;
	setp.ge.s32 	%p11, %r44, %r28;
	@%p11 bra 	$L__BB1_21;
	ld.global.f32 	%f74, [%rd26];
	add.f32 	%f117, %f74, %f117;
	st.shared.f32 	[%r2], %f117;
$L__BB1_21:
	add.s32 	%r45, %r63, 1152;
	setp.ge.s32 	%p12, %r45, %r28;
	@%p12 bra 	$L__BB1_23;
	ld.global.f32 	%f75, [%rd26+512];
	add.f32 	%f117, %f75, %f117;
	st.shared.f32 	[%r2], %f117;
$L__BB1_23:
	add.s32 	%r46, %r63, 1280;
	setp.ge.s32 	%p13, %r46, %r28;
	@%p13 bra 	$L__BB1_25;
	ld.global.f32 	%f76, [%rd26+1024];
	add.f32 	%f117, %f76, %f117;
	st.shared.f32 	[%r2], %f117;
$L__BB1_25:
	add.s32 	%r47, %r63, 1408;
	setp.ge.s32 	%p14, %r47, %r28;
	@%p14 bra 	$L__BB1_27;
	ld.global.f32 	%f77, [%rd26+1536];
	add.f32 	%f117, %f77, %f117;
	st.shared.f32 	[%r2], %f117;
$L__BB1_27:
	add.s32 	%r48, %r63, 1536;
	setp.ge.s32 	%p15, %r48, %r28;
	@%p15 bra 	$L__BB1_29;
	ld.global.f32 	%f78, [%rd26+2048];
	add.f32 	%f117, %f78, %f117;
	st.shared.f32 	[%r2], %f117;
$L__BB1_29:
	add.s32 	%r49, %r63, 1664;
	setp.ge.s32 	%p16, %r49, %r28;
	@%p16 bra 	$L__BB1_31;
	ld.global.f32 	%f79, [%rd26+2560];
	add.f32 	%f117, %f79, %f117;
	st.shared.f32 	[%r2], %f117;
$L__BB1_31:
	add.s32 	%r50, %r63, 1792;
	setp.ge.s32 	%p17, %r50, %r28;
	@%p17 bra 	$L__BB1_33;
	ld.global.f32 	%f80, [%rd26+3072];
	add.f32 	%f117, %f80, %f117;
	st.shared.f32 	[%r2], %f117;
$L__BB1_33:
	add.s32 	%r51, %r63, 1920;
	setp.ge.s32 	%p18, %r51, %r28;
	@%p18 bra 	$L__BB1_35;
	ld.global.f32 	%f81, [%rd26+3584];
	add.f32 	%f117, %f81, %f117;
	st.shared.f32 	[%r2], %f117;
$L__BB1_35:
	add.s32 	%r64, %r64, 2048;
	add.s32 	%r63, %r63, 2048;
	add.s32 	%r62, %r62, 16;
	add.s64 	%rd26, %rd26, 8192;
	setp.ne.s32 	%p19, %r62, 0;
	@%p19 bra 	$L__BB1_3;
	add.s32 	%r66, %r64, -1024;
$L__BB1_37:
	setp.eq.s32 	%p20, %r4, 0;
	@%p20 bra 	$L__BB1_72;
	and.b32  	%r14, %r3, 7;
	setp.lt.u32 	%p21, %r4, 8;
	@%p21 bra 	$L__BB1_56;
	add.s32 	%r15, %r66, %r1;
	setp.ge.s32 	%p22, %r15, %r28;
	@%p22 bra 	$L__BB1_41;
	mul.wide.u32 	%rd13, %r15, 4;
	add.s64 	%rd14, %rd1, %rd13;
	ld.global.f32 	%f82, [%rd14];
	add.f32 	%f117, %f82, %f117;
	st.shared.f32 	[%r2], %f117;
$L__BB1_41:
	add.s32 	%r52, %r15, 128;
	setp.ge.s32 	%p23, %r52, %r28;
	cvt.u64.u32 	%rd15, %r1;
	cvt.u64.u32 	%rd16, %r66;
	add.s64 	%rd17, %rd16, %rd15;
	shl.b64 	%rd18, %rd17, 2;
	add.s64 	%rd5, %rd1, %rd18;
	@%p23 bra 	$L__BB1_43;
	ld.global.f32 	%f83, [%rd5+512];
	add.f32 	%f117, %f83, %f117;
	st.shared.f32 	[%r2], %f117;
$L__BB1_43:
	add.s32 	%r53, %r15, 256;
	setp.ge.s32 	%p24, %r53, %r28;
	@%p24 bra 	$L__BB1_45;
	ld.global.f32 	%f84, [%rd5+1024];
	add.f32 	%f117, %f84, %f117;
	st.shared.f32 	[%r2], %f117;
$L__BB1_45:
	add.s32 	%r54, %r15, 384;
	setp.ge.s32 	%p25, %r54, %r28;
	@%p25 bra 	$L__BB1_47;
	ld.global.f32 	%f85, [%rd5+1536];
	add.f32 	%f117, %f85, %f117;
	st.shared.f32 	[%r2], %f117;
$L__BB1_47:
	add.s32 	%r55, %r15, 512;
	setp.ge.s32 	%p26, %r55, %r28;
	@%p26 bra 	$L__BB1_49;
	ld.global.f32 	%f86, [%rd5+2048];
	add.f32 	%f117, %f86, %f117;
	st.shared.f32 	[%r2], %f117;
$L__BB1_49:
	add.s32 	%r56, %r15, 640;
	setp.ge.s32 	%p27, %r56, %r28;
	@%p27 bra 	$L__BB1_51;
	ld.global.f32 	%f87, [%rd5+2560];
	add.f32 	%f117, %f87, %f117;
	st.shared.f32 	[%r2], %f117;
$L__BB1_51:
	add.s32 	%r57, %r15, 768;
	setp.ge.s32 	%p28, %r57, %r28;
	@%p28 bra 	$L__BB1_53;
	ld.global.f32 	%f88, [%rd5+3072];
	add.f32 	%f117, %f88, %f117;
	st.shared.f32 	[%r2], %f117;
$L__BB1_53:
	add.s32 	%r58, %r15, 896;
	setp.ge.s32 	%p29, %r58, %r28;
	@%p29 bra 	$L__BB1_55;
	ld.global.f32 	%f89, [%rd5+3584];
	add.f32 	%f117, %f89, %f117;
	st.shared.f32 	[%r2], %f117;
$L__BB1_55:
	add.s32 	%r66, %r66, 1024;
$L__BB1_56:
	setp.eq.s32 	%p30, %r14, 0;
	@%p30 bra 	$L__BB1_72;
	and.b32  	%r18, %r3, 3;
	setp.lt.u32 	%p31, %r14, 4;
	@%p31 bra 	$L__BB1_67;
	add.s32 	%r19, %r66, %r1;
	setp.ge.s32 	%p32, %r19, %r28;
	@%p32 bra 	$L__BB1_60;
	mul.wide.u32 	%rd19, %r19, 4;
	add.s64 	%rd20, %rd1, %rd19;
	ld.global.f32 	%f90, [%rd20];
	add.f32 	%f117, %f90, %f117;
	st.shared.f32 	[%r2], %f117;
$L__BB1_60:
	add.s32 	%r59, %r19, 128;
	setp.ge.s32 	%p33, %r59, %r28;
	cvt.u64.u32 	%rd21, %r1;
	cvt.u64.u32 	%rd22, %r66;
	add.s64 	%rd23, %rd22, %rd21;
	shl.b64 	%rd24, %rd23, 2;
	add.s64 	%rd6, %rd1, %rd24;
	@%p33 bra 	$L__BB1_62;
	ld.global.f32 	%f91, [%rd6+512];
	add.f32 	%f117, %f91, %f117;
	st.shared.f32 	[%r2], %f117;
$L__BB1_62:
	add.s32 	%r60, %r19, 256;
	setp.ge.s32 	%p34, %r60, %r28;
	@%p34 bra 	$L__BB1_64;
	ld.global.f32 	%f92, [%rd6+1024];
	add.f32 	%f117, %f92, %f117;
	st.shared.f32 	[%r2], %f117;
$L__BB1_64:
	add.s32 	%r61, %r19, 384;
	setp.ge.s32 	%p35, %r61, %r28;
	@%p35 bra 	$L__BB1_66;
	ld.global.f32 	%f93, [%rd6+1536];
	add.f32 	%f117, %f93, %f117;
	st.shared.f32 	[%r2], %f117;
$L__BB1_66:
	add.s32 	%r66, %r66, 512;
$L__BB1_67:
	setp.eq.s32 	%p36, %r18, 0;
	@%p36 bra 	$L__BB1_72;
	add.s32 	%r69, %r1, %r66;
	mul.wide.u32 	%rd25, %r69, 4;
	add.s64 	%rd27, %rd1, %rd25;
	neg.s32 	%r68, %r18;
$L__BB1_69:
	.pragma "nounroll";
	setp.ge.s32 	%p37, %r69, %r28;
	@%p37 bra 	$L__BB1_71;
	ld.global.f32 	%f94, [%rd27];
	add.f32 	%f117, %f94, %f117;
	st.shared.f32 	[%r2], %f117;
$L__BB1_71:
	add.s64 	%rd27, %rd27, 512;
	add.s32 	%r69, %r69, 128;
	add.s32 	%r68, %r68, 1;
	setp.ne.s32 	%p38, %r68, 0;
	@%p38 bra 	$L__BB1_69;
$L__BB1_72:
	bar.sync 	0;
	setp.gt.u32 	%p39, %r1, 63;
	@%p39 bra 	$L__BB1_74;
	ld.shared.f32 	%f95, [%r2];
	ld.shared.f32 	%f96, [%r2+256];
	add.f32 	%f97, %f95, %f96;
	st.shared.f32 	[%r2], %f97;
$L__BB1_74:
	bar.sync 	0;
	setp.gt.u32 	%p40, %r1, 31;
	@%p40 bra 	$L__BB1_76;
	ld.shared.f32 	%f98, [%r2];
	ld.shared.f32 	%f99, [%r2+128];
	add.f32 	%f100, %f98, %f99;
	st.shared.f32 	[%r2], %f100;
$L__BB1_76:
	bar.sync 	0;
	setp.gt.u32 	%p41, %r1, 15;
	@%p41 bra 	$L__BB1_78;
	ld.shared.f32 	%f101, [%r2+64];
	ld.shared.f32 	%f102, [%r2];
	add.f32 	%f103, %f101, %f102;
	st.shared.f32 	[%r2], %f103;
$L__BB1_78:
	bar.sync 	0;
	setp.gt.u32 	%p42, %r1, 7;
	@%p42 bra 	$L__BB1_80;
	ld.shared.f32 	%f104, [%r2+32];
	ld.shared.f32 	%f105, [%r2];
	add.f32 	%f106, %f104, %f105;
	st.shared.f32 	[%r2], %f106;
$L__BB1_80:
	bar.sync 	0;
	setp.gt.u32 	%p43, %r1, 3;
	@%p43 bra 	$L__BB1_82;
	ld.shared.f32 	%f107, [%r2+16];
	ld.shared.f32 	%f108, [%r2];
	add.f32 	%f109, %f107, %f108;
	st.shared.f32 	[%r2], %f109;
$L__BB1_82:
	bar.sync 	0;
	setp.gt.u32 	%p44, %r1, 1;
	@%p44 bra 	$L__BB1_84;
	ld.shared.f32 	%f110, [%r2+8];
	ld.shared.f32 	%f111, [%r2];
	add.f32 	%f112, %f110, %f111;
	st.shared.f32 	[%r2], %f112;
$L__BB1_84:
	bar.sync 	0;
	setp.ne.s32 	%p45, %r1, 0;
	@%p45 bra 	$L__BB1_86;
	ld.shared.f32 	%f113, [_ZZ10asum_stg_3PfiE5sdata];
	ld.shared.f32 	%f114, [_ZZ10asum_stg_3PfiE5sdata+4];
	add.f32 	%f115, %f113, %f114;
	st.global.f32 	[%rd1], %f115;
$L__BB1_86:
	ret;

}


// ===== COMPILED SASS (sm_100) =====

	.target	sm_100

	.elftype	@"ET_EXEC"


//--------------------- .note.nv.tkinfo           --------------------------
	.section	.note.nv.tkinfo,"",@"SHT_NOTE"
	.sectionflags	@"SHF_NOTE_NV_TKINFO"
	.tkinfo
        /*0018*/ 	.word	0x00000002
        /*0030*/ 	.string	""
        /*0030*/ 	.string	"ptxas"
        /*0030*/ 	.string	"Cuda compilation tools, release 13.0, V13.0.88"
        /*0030*/ 	.string	"Build cuda_13.0.r13.0/compiler.36424714_0"
        /*0030*/ 	.string	"-arch sm_100 -m 64 "



//--------------------- .note.nv.cuinfo           --------------------------
	.section	.note.nv.cuinfo,"",@"SHT_NOTE"
	.sectionflags	@"SHF_NOTE_NV_CUINFO"
        /*0018*/ 	.short	0x0002
        /*001a*/ 	.short	0x0064
        /*001c*/ 	.short	0x0082
	.zero		2


//--------------------- .nv.info                  --------------------------
	.section	.nv.info,"",@"SHT_CUDA_INFO"
	.align	4


	//----- nvinfo : EIATTR_REGCOUNT
	.align		4
        /*0000*/ 	.byte	0x04, 0x2f
        /*0002*/ 	.short	(.L_1 - .L_0)
	.align		4
.L_0:
        /*0004*/ 	.word	index@(_Z10asum_stg_1PKfPfi)
        /*0008*/ 	.word	0x0000000c


	//----- nvinfo : EIATTR_FRAME_SIZE
	.align		4
.L_1:
        /*000c*/ 	.byte	0x04, 0x11
        /*000e*/ 	.short	(.L_3 - .L_2)
	.align		4
.L_2:
        /*0010*/ 	.word	index@(_Z10asum_stg_1PKfPfi)
        /*0014*/ 	.word	0x00000000


	//----- nvinfo : EIATTR_REGCOUNT
	.align		4
.L_3:
        /*0018*/ 	.byte	0x04, 0x2f
        /*001a*/ 	.short	(.L_5 - .L_4)
	.align		4
.L_4:
        /*001c*/ 	.word	index@(_Z10asum_stg_3Pfi)
        /*0020*/ 	.word	0x00000017


	//----- nvinfo : EIATTR_FRAME_SIZE
	.align		4
.L_5:
        /*0024*/ 	.byte	0x04, 0x11
        /*0026*/ 	.short	(.L_7 - .L_6)
	.align		4
.L_6:
        /*0028*/ 	.word	index@(_Z10asum_stg_3Pfi)
        /*002c*/ 	.word	0x00000000


	//----- nvinfo : EIATTR_MIN_STACK_SIZE
	.align		4
.L_7:
        /*0030*/ 	.byte	0x04, 0x12
        /*0032*/ 	.short	(.L_9 - .L_8)
	.align		4
.L_8:
        /*0034*/ 	.word	index@(_Z10asum_stg_3Pfi)
        /*0038*/ 	.word	0x00000000


	//----- nvinfo : EIATTR_MIN_STACK_SIZE
	.align		4
.L_9:
        /*003c*/ 	.byte	0x04, 0x12
        /*003e*/ 	.short	(.L_11 - .L_10)
	.align		4
.L_10:
        /*0040*/ 	.word	index@(_Z10asum_stg_1PKfPfi)
        /*0044*/ 	.word	0x00000000
.L_11:


//--------------------- .nv.compat                --------------------------
	.section	.nv.compat,"",@"SHT_CUDA_COMPAT_INFO"
	.align	4
        /*0000*/ 	.byte	0x02, 0x09, 0x00, 0x00, 0x02, 0x02, 0x01, 0x00, 0x02, 0x05, 0x05, 0x00, 0x03, 0x07, 0x01, 0x01
        /*0010*/ 	.byte	0x02, 0x03, 0x00, 0x00, 0x02, 0x06, 0x01, 0x00, 0x04, 0x0b, 0x08, 0x00, 0x09, 0x00, 0x00, 0x00
        /*0020*/ 	.byte	0x00, 0x00, 0x00, 0x00


//--------------------- .nv.info._Z10asum_stg_3Pfi --------------------------
	.section	.nv.info._Z10asum_stg_3Pfi,"",@"SHT_CUDA_INFO"
	.sectionflags	@""
	.align	4


	//----- nvinfo : EIATTR_CUDA_API_VERSION
	.align		4
        /*0000*/ 	.byte	0x04, 0x37
        /*0002*/ 	.short	(.L_13 - .L_12)
.L_12:
        /*0004*/ 	.word	0x00000082


	//----- nvinfo : EIATTR_KPARAM_INFO
	.align		4
.L_13:
        /*0008*/ 	.byte	0x04, 0x17
        /*000a*/ 	.short	(.L_15 - .L_14)
.L_14:
        /*000c*/ 	.word	0x00000000
        /*0010*/ 	.short	0x0001
        /*0012*/ 	.short	0x0008
        /*0014*/ 	.byte	0x00, 0xf0, 0x11, 0x00


	//----- nvinfo : EIATTR_KPARAM_INFO
	.align		4
.L_15:
        /*0018*/ 	.byte	0x04, 0x17
        /*001a*/ 	.short	(.L_17 - .L_16)
.L_16:
        /*001c*/ 	.word	0x00000000
        /*0020*/ 	.short	0x0000
        /*0022*/ 	.short	0x0000
        /*0024*/ 	.byte	0x00, 0xf5, 0x21, 0x00


	//----- nvinfo : EIATTR_SPARSE_MMA_MASK
	.align		4
.L_17:
        /*0028*/ 	.byte	0x03, 0x50
        /*002a*/ 	.short	0x0000


	//----- nvinfo : EIATTR_MAXREG_COUNT
	.align		4
        /*002c*/ 	.byte	0x03, 0x1b
        /*002e*/ 	.short	0x00ff


	//----- nvinfo : EIATTR_NUM_BARRIERS
	.align		4
        /*0030*/ 	.byte	0x02, 0x4c
        /*0032*/ 	.byte	0x01
	.zero		1


	//----- nvinfo : EIATTR_MERCURY_ISA_VERSION
	.align		4
        /*0034*/ 	.byte	0x03, 0x5f
        /*0036*/ 	.short	0x0101


	//----- nvinfo : EIATTR_VRC_CTA_INIT_COUNT
	.align		4
        /*0038*/ 	.byte	0x02, 0x4a
	.zero		1
	.zero		1


	//----- nvinfo : EIATTR_EXIT_INSTR_OFFSETS
	.align		4
        /*003c*/ 	.byte	0x04, 0x1c
        /*003e*/ 	.short	(.L_19 - .L_18)


	//   ....[0]....
.L_18:
        /*0040*/ 	.word	0x00001020


	//   ....[1]....
        /*0044*/ 	.word	0x000010a0


	//----- nvinfo : EIATTR_CBANK_PARAM_SIZE
	.align		4
.L_19:
        /*0048*/ 	.byte	0x03, 0x19
        /*004a*/ 	.short	0x000c


	//----- nvinfo : EIATTR_PARAM_CBANK
	.align		4
        /*004c*/ 	.byte	0x04, 0x0a
        /*004e*/ 	.short	(.L_21 - .L_20)
	.align		4
.L_20:
        /*0050*/ 	.word	index@(.nv.constant0._Z10asum_stg_3Pfi)
        /*0054*/ 	.short	0x0380
        /*0056*/ 	.short	0x000c


	//----- nvinfo : EIATTR_SW_WAR
	.align		4
.L_21:
        /*0058*/ 	.byte	0x04, 0x36
        /*005a*/ 	.short	(.L_23 - .L_22)
.L_22:
        /*005c*/ 	.word	0x00000008
.L_23:


//--------------------- .nv.info._Z10asum_stg_1PKfPfi --------------------------
	.section	.nv.info._Z10asum_stg_1PKfPfi,"",@"SHT_CUDA_INFO"
	.sectionflags	@""
	.align	4


	//----- nvinfo : EIATTR_CUDA_API_VERSION
	.align		4
        /*0000*/ 	.byte	0x04, 0x37
        /*0002*/ 	.short	(.L_25 - .L_24)
.L_24:
        /*0004*/ 	.word	0x00000082


	//----- nvinfo : EIATTR_KPARAM_INFO
	.align		4
.L_25:
        /*0008*/ 	.byte	0x04, 0x17
        /*000a*/ 	.short	(.L_27 - .L_26)
.L_26:
        /*000c*/ 	.word	0x00000000
        /*0010*/ 	.short	0x0002
        /*0012*/ 	.short	0x0010
        /*0014*/ 	.byte	0x00, 0xf0, 0x11, 0x00


	//----- nvinfo : EIATTR_KPARAM_INFO
	.align		4
.L_27:
        /*0018*/ 	.byte	0x04, 0x17
        /*001a*/ 	.short	(.L_29 - .L_28)
.L_28:
        /*001c*/ 	.word	0x00000000
        /*0020*/ 	.short	0x0001
        /*0022*/ 	.short	0x0008
        /*0024*/ 	.byte	0x00, 0xf5, 0x21, 0x00


	//----- nvinfo : EIATTR_KPARAM_INFO
	.align		4
.L_29:
        /*0028*/ 	.byte	0x04, 0x17
        /*002a*/ 	.short	(.L_31 - .L_30)
.L_30:
        /*002c*/ 	.word	0x00000000
        /*0030*/ 	.short	0x0000
        /*0032*/ 	.short	0x0000
        /*0034*/ 	.byte	0x00, 0xf5, 0x21, 0x00


	//----- nvinfo : EIATTR_SPARSE_MMA_MASK
	.align		4
.L_31:
        /*0038*/ 	.byte	0x03, 0x50
        /*003a*/ 	.short	0x0000


	//----- nvinfo : EIATTR_MAXREG_COUNT
	.align		4
        /*003c*/ 	.byte	0x03, 0x1b
        /*003e*/ 	.short	0x00ff


	//----- nvinfo : EIATTR_NUM_BARRIERS
	.align		4
        /*0040*/ 	.byte	0x02, 0x4c
        /*0042*/ 	.byte	0x01
	.zero		1


	//----- nvinfo : EIATTR_MERCURY_ISA_VERSION
	.align		4
        /*0044*/ 	.byte	0x03, 0x5f
        /*0046*/ 	.short	0x0101


	//----- nvinfo : EIATTR_VRC_CTA_INIT_COUNT
	.align		4
        /*0048*/ 	.byte	0x02, 0x4a
	.zero		1
	.zero		1


	//----- nvinfo : EIATTR_EXIT_INSTR_OFFSETS
	.align		4
        /*004c*/ 	.byte	0x04, 0x1c
        /*004e*/ 	.short	(.L_33 - .L_32)


	//   ....[0]....
.L_32:
        /*0050*/ 	.word	0x000003f0


	//   ....[1]....
        /*0054*/ 	.word	0x00000450


	//----- nvinfo : EIATTR_CBANK_PARAM_SIZE
	.align		4
.L_33:
        /*0058*/ 	.byte	0x03, 0x19
        /*005a*/ 	.short	0x0014


	//----- nvinfo : EIATTR_PARAM_CBANK
	.align		4
        /*005c*/ 	.byte	0x04, 0x0a
        /*005e*/ 	.short	(.L_35 - .L_34)
	.align		4
.L_34:
        /*0060*/ 	.word	index@(.nv.constant0._Z10asum_stg_1PKfPfi)
        /*0064*/ 	.short	0x0380
        /*0066*/ 	.short	0x0014


	//----- nvinfo : EIATTR_SW_WAR
	.align		4
.L_35:
        /*0068*/ 	.byte	0x04, 0x36
        /*006a*/ 	.short	(.L_37 - .L_36)
.L_36:
        /*006c*/ 	.word	0x00000008
.L_37:


//--------------------- .nv.callgraph             --------------------------
	.section	.nv.callgraph,"",@"SHT_CUDA_CALLGRAPH"
	.align	4
	.sectionentsize	8
	.align		4
        /*0000*/ 	.word	0x00000000
	.align		4
        /*0004*/ 	.word	0xffffffff
	.align		4
        /*0008*/ 	.word	0x00000000
	.align		4
        /*000c*/ 	.word	0xfffffffe
	.align		4
        /*0010*/ 	.word	0x00000000
	.align		4
        /*0014*/ 	.word	0xfffffffd
	.align		4
        /*0018*/ 	.word	0x00000000
	.align		4
        /*001c*/ 	.word	0xfffffffc


//--------------------- .text._Z10asum_stg_3Pfi   --------------------------
	.section	.text._Z10asum_stg_3Pfi,"ax",@progbits
	.align	128
        .global         _Z10asum_stg_3Pfi
        .type           _Z10asum_stg_3Pfi,@function
        .size           _Z10asum_stg_3Pfi,(.L_x_8 - _Z10asum_stg_3Pfi)
        .other          _Z10asum_stg_3Pfi,@"STO_CUDA_ENTRY STV_DEFAULT"
_Z10asum_stg_3Pfi:
.text._Z10asum_stg_3Pfi:
[----:B------:R-:W-:Y:S01]  /*0000*/  LDC R1, c[0x0][0x37c] ;  /* 0x0000df00ff017b82 */ /* 0x000fe20000000800 */
[----:B------:R-:W0:Y:S07]  /*0010*/  S2R R0, SR_TID.X ;  /* 0x0000000000007919 */ /* 0x000e2e0000002100 */
[----:B------:R-:W1:Y:S01]  /*0020*/  S2UR UR5, SR_CgaCtaId ;  /* 0x00000000000579c3 */ /* 0x000e620000008800 */
[----:B------:R-:W-:Y:S01]  /*0030*/  UMOV UR4, 0x400 ;  /* 0x0000040000047882 */ /* 0x000fe20000000000 */
[----:B------:R-:W2:Y:S01]  /*0040*/  LDCU UR7, c[0x0][0x388] ;  /* 0x00007100ff0777ac */ /* 0x000ea20008000800 */
[----:B------:R-:W3:Y:S01]  /*0050*/  LDCU.64 UR10, c[0x0][0x358] ;  /* 0x00006b00ff0a77ac */ /* 0x000ee20008000a00 */
[----:B--2---:R-:W-:-:S02]  /*0060*/  UISETP.GE.AND UP0, UPT, UR7, 0x1, UPT ;  /* 0x000000010700788c */ /* 0x004fc4000bf06270 */
[----:B-1----:R-:W-:-:S06]  /*0070*/  ULEA UR4, UR5, UR4, 0x18 ;  /* 0x0000000405047291 */ /* 0x002fcc000f8ec0ff */
[----:B0-----:R-:W-:-:S05]  /*0080*/  LEA R2, R0, UR4, 0x2 ;  /* 0x0000000400027c11 */ /* 0x001fca000f8e10ff */
[----:B------:R0:W-:Y:S01]  /*0090*/  STS [R2], RZ ;  /* 0x000000ff02007388 */ /* 0x0001e20000000800 */
[----:B---3--:R-:W-:Y:S05]  /*00a0*/  BRA.U !UP0, `(.L_x_0) ;  /* 0x0000000d08447547 */ /* 0x008fea000b800000 */
[----:B------:R-:W-:Y:S01]  /*00b0*/  UIADD3 UR4, UPT, UPT, UR7, -0x1, URZ ;  /* 0xffffffff07047890 */ /* 0x000fe2000fffe0ff */
[----:B------:R-:W-:-:S03]  /*00c0*/  IMAD.MOV.U32 R3, RZ, RZ, RZ ;  /* 0x000000ffff037224 */ /* 0x000fc600078e00ff */
[----:B------:R-:W-:Y:S02]  /*00d0*/  UISETP.GE.U32.AND UP0, UPT, UR4, 0x780, UPT ;  /* 0x000007800400788c */ /* 0x000fe4000bf06070 */
[----:B------:R-:W-:-:S03]  /*00e0*/  ULEA.HI UR5, UR4, 0x1, URZ, 0x19 ;  /* 0x0000000104057891 */ /* 0x000fc6000f8fc8ff */
[----:B------:R-:W-:Y:S01]  /*00f0*/  UMOV UR4, URZ ;  /* 0x000000ff00047c82 */ /* 0x000fe20008000000 */
[----:B------:R-:W-:-:S03]  /*0100*/  ULOP3.LUT UR8, UR5, 0xf, URZ, 0xc0, !UPT ;  /* 0x0000000f05087892 */ /* 0x000fc6000f8ec0ff */
[----:B------:R-:W-:Y:S09]  /*0110*/  BRA.U !UP0, `(.L_x_1) ;  /* 0x0000000508847547 */ /* 0x000ff2000b800000 */
[----:B------:R-:W1:Y:S01]  /*0120*/  LDC.64 R4, c[0x0][0x380] ;  /* 0x0000e000ff047b82 */ /* 0x000e620000000a00 */
[----:B------:R-:W-:Y:S01]  /*0130*/  HFMA2 R3, -RZ, RZ, 0, 0 ;  /* 0x00000000ff037431 */ /* 0x000fe200000001ff */
[----:B------:R-:W-:Y:S01]  /*0140*/  ULOP3.LUT UR4, UR5, 0x3fffff0, URZ, 0xc0, !UPT ;  /* 0x03fffff005047892 */ /* 0x000fe2000f8ec0ff */
[----:B------:R-:W-:Y:S01]  /*0150*/  IMAD.MOV.U32 R6, RZ, RZ, R0 ;  /* 0x000000ffff067224 */ /* 0x000fe200078e0000 */
[----:B------:R-:W2:Y:S02]  /*0160*/  LDCU UR7, c[0x0][0x388] ;  /* 0x00007100ff0777ac */ /* 0x000ea40008000800 */
[----:B------:R-:W-:Y:S01]  /*0170*/  UIADD3 UR4, UPT, UPT, -UR4, URZ, URZ ;  /* 0x000000ff04047290 */ /* 0x000fe2000fffe1ff */
[----:B------:R-:W-:Y:S01]  /*0180*/  UMOV UR6, 0x400 ;  /* 0x0000040000067882 */ /* 0x000fe20000000000 */
[----:B-1----:R-:W-:-:S03]  /*0190*/  IMAD.WIDE.U32 R4, R0, 0x4, R4 ;  /* 0x0000000400047825 */ /* 0x002fc600078e0004 */
[----:B------:R-:W-:-:S05]  /*01a0*/  IADD3 R4, P0, PT, R4, 0x1000, RZ ;  /* 0x0000100004047810 */ /* 0x000fca0007f1e0ff */
[----:B--2---:R-:W-:-:S08]  /*01b0*/  IMAD.X R5, RZ, RZ, R5, P0 ;  /* 0x000000ffff057224 */ /* 0x004fd000000e0605 */
.L_x_2:
[C---:B------:R-:W-:Y:S01]  /*01c0*/  ISETP.GE.AND P2, PT, R6.reuse, UR7, PT ;  /* 0x0000000706007c0c */ /* 0x040fe2000bf46270 */
[----:B------:R-:W-:-:S05]  /*01d0*/  VIADD R7, R6, 0x80 ;  /* 0x0000008006077836 */ /* 0x000fca0000000000 */
[----:B------:R-:W-:-:S07]  /*01e0*/  ISETP.GE.AND P1, PT, R7, UR7, PT ;  /* 0x0000000707007c0c */ /* 0x000fce000bf26270 */
[----:B------:R-:W2:Y:S06]  /*01f0*/  @!P2 LDG.E R8, desc[UR10][R4.64+-0x1000] ;  /* 0xfff0000a0408a981 */ /* 0x000eac000c1e1900 */
[----:B------:R-:W3:Y:S01]  /*0200*/  @!P1 LDG.E R10, desc[UR10][R4.64+-0xe00] ;  /* 0xfff2000a040a9981 */ /* 0x000ee2000c1e1900 */
[----:B------:R-:W-:-:S04]  /*0210*/  IADD3 R7, PT, PT, R6, 0x100, RZ ;  /* 0x0000010006077810 */ /* 0x000fc80007ffe0ff */
[----:B------:R-:W-:Y:S01]  /*0220*/  ISETP.GE.AND P0, PT, R7, UR7, PT ;  /* 0x0000000707007c0c */ /* 0x000fe2000bf06270 */
[----:B------:R-:W-:-:S05]  /*0230*/  VIADD R7, R6, 0x180 ;  /* 0x0000018006077836 */ /* 0x000fca0000000000 */
[----:B------:R-:W-:Y:S01]  /*0240*/  ISETP.GE.AND P4, PT, R7, UR7, PT ;  /* 0x0000000707007c0c */ /* 0x000fe2000bf86270 */
[----:B------:R-:W-:-:S05]  /*0250*/  VIADD R7, R6, 0x200 ;  /* 0x0000020006077836 */ /* 0x000fca0000000000 */
[----:B------:R-:W-:Y:S01]  /*0260*/  ISETP.GE.AND P6, PT, R7, UR7, PT ;  /* 0x0000000707007c0c */ /* 0x000fe2000bfc6270 */
[----:B------:R-:W4:Y:S01]  /*0270*/  @!P0 LDG.E R12, desc[UR10][R4.64+-0xc00] ;  /* 0xfff4000a040c8981 */ /* 0x000f22000c1e1900 */
[----:B------:R-:W-:-:S04]  /*0280*/  IADD3 R7, PT, PT, R6, 0x280, RZ ;  /* 0x0000028006077810 */ /* 0x000fc80007ffe0ff */
[----:B------:R-:W-:Y:S01]  /*0290*/  ISETP.GE.AND P5, PT, R7, UR7, PT ;  /* 0x0000000707007c0c */ /* 0x000fe2000bfa6270 */
[C---:B------:R-:W-:Y:S01]  /*02a0*/  VIADD R7, R6.reuse, 0x300 ;  /* 0x0000030006077836 */ /* 0x040fe20000000000 */
[----:B------:R-:W5:Y:S04]  /*02b0*/  @!P4 LDG.E R14, desc[UR10][R4.64+-0xa00] ;  /* 0xfff6000a040ec981 */ /* 0x000f68000c1e1900 */
[----:B------:R-:W-:Y:S01]  /*02c0*/  ISETP.GE.AND P3, PT, R7, UR7, PT ;  /* 0x0000000707007c0c */ /* 0x000fe2000bf66270 */
[----:B------:R-:W-:-:S06]  /*02d0*/  VIADD R7, R6, 0x380 ;  /* 0x0000038006077836 */ /* 0x000fcc0000000000 */
[----:B------:R-:W5:Y:S01]  /*02e0*/  @!P5 LDG.E R16, desc[UR10][R4.64+-0x600] ;  /* 0xfffa000a0410d981 */ /* 0x000f62000c1e1900 */
[----:B-12---:R-:W-:-:S03]  /*02f0*/  @!P2 FADD R3, R3, R8 ;  /* 0x000000080303a221 */ /* 0x006fc60000000000 */
[----:B------:R-:W2:Y:S04]  /*0300*/  @!P6 LDG.E R8, desc[UR10][R4.64+-0x800] ;  /* 0xfff8000a0408e981 */ /* 0x000ea8000c1e1900 */
[----:B------:R3:W-:Y:S01]  /*0310*/  @!P2 STS [R2], R3 ;  /* 0x000000030200a388 */ /* 0x0007e20000000800 */
[----:B------:R-:W-:Y:S02]  /*0320*/  ISETP.GE.AND P2, PT, R7, UR7, PT ;  /* 0x0000000707007c0c */ /* 0x000fe4000bf46270 */
[----:B------:R-:W-:Y:S01]  /*0330*/  IADD3 R7, PT, PT, R6, 0x400, RZ ;  /* 0x0000040006077810 */ /* 0x000fe20007ffe0ff */
[----:B---3--:R-:W-:Y:S02]  /*0340*/  @!P1 FADD R3, R3, R10 ;  /* 0x0000000a03039221 */ /* 0x008fe40000000000 */
[----:B------:R-:W3:Y:S04]  /*0350*/  @!P3 LDG.E R10, desc[UR10][R4.64+-0x400] ;  /* 0xfffc000a040ab981 */ /* 0x000ee8000c1e1900 */
[----:B------:R4:W-:Y:S01]  /*0360*/  @!P1 STS [R2], R3 ;  /* 0x0000000302009388 */ /* 0x0009e20000000800 */
[----:B------:R-:W-:-:S03]  /*0370*/  ISETP.GE.AND P1, PT, R7, UR7, PT ;  /* 0x0000000707007c0c */ /* 0x000fc6000bf26270 */
[----:B------:R-:W3:Y:S10]  /*0380*/  @!P2 LDG.E R18, desc[UR10][R4.64+-0x200] ;  /* 0xfffe000a0412a981 */ /* 0x000ef4000c1e1900 */
[----:B------:R-:W3:Y:S01]  /*0390*/  @!P1 LDG.E R20, desc[UR10][R4.64] ;  /* 0x0000000a04149981 */ /* 0x000ee2000c1e1900 */
[----:B----4-:R-:W-:Y:S01]  /*03a0*/  @!P0 FADD R3, R3, R12 ;  /* 0x0000000c03038221 */ /* 0x010fe20000000000 */
[----:B------:R-:W-:-:S04]  /*03b0*/  VIADD R7, R6, 0x480 ;  /* 0x0000048006077836 */ /* 0x000fc80000000000 */
[----:B------:R5:W-:Y:S01]  /*03c0*/  @!P0 STS [R2], R3 ;  /* 0x0000000302008388 */ /* 0x000be20000000800 */
[----:B------:R-:W-:Y:S02]  /*03d0*/  ISETP.GE.AND P0, PT, R7, UR7, PT ;  /* 0x0000000707007c0c */ /* 0x000fe4000bf06270 */
[----:B------:R-:W-:Y:S01]  /*03e0*/  IADD3 R7, PT, PT, R6, 0x500, RZ ;  /* 0x0000050006077810 */ /* 0x000fe20007ffe0ff */
[----:B-----5:R-:W-:-:S05]  /*03f0*/  @!P4 FADD R3, R3, R14 ;  /* 0x0000000e0303c221 */ /* 0x020fca0000000000 */
[----:B------:R2:W-:Y:S01]  /*0400*/  @!P4 STS [R2], R3 ;  /* 0x000000030200c388 */ /* 0x0005e20000000800 */
[----:B------:R-:W-:Y:S01]  /*0410*/  ISETP.GE.AND P4, PT, R7, UR7, PT ;  /* 0x0000000707007c0c */ /* 0x000fe2000bf86270 */
[----:B------:R-:W-:Y:S02]  /*0420*/  VIADD R7, R6, 0x580 ;  /* 0x0000058006077836 */ /* 0x000fe40000000000 */
[----:B--2---:R-:W-:Y:S02]  /*0430*/  @!P6 FADD R3, R3, R8 ;  /* 0x000000080303e221 */ /* 0x004fe40000000000 */
[----:B------:R-:W2:Y:S04]  /*0440*/  @!P0 LDG.E R8, desc[UR10][R4.64+0x200] ;  /* 0x0002000a04088981 */ /* 0x000ea8000c1e1900 */
[----:B------:R1:W-:Y:S01]  /*0450*/  @!P6 STS [R2], R3 ;  /* 0x000000030200e388 */ /* 0x0003e20000000800 */
[----:B------:R-:W-:-:S02]  /*0460*/  ISETP.GE.AND P6, PT, R7, UR7, PT ;  /* 0x0000000707007c0c */ /* 0x000fc4000bfc6270 */
[----:B------:R-:W-:Y:S01]  /*0470*/  IADD3 R7, PT, PT, R6, 0x600, RZ ;  /* 0x0000060006077810 */ /* 0x000fe20007ffe0ff */
[----:B-1----:R-:W-:-:S10]  /*0480*/  @!P5 FADD R3, R3, R16 ;  /* 0x000000100303d221 */ /* 0x002fd40000000000 */
[----:B------:R-:W4:Y:S04]  /*0490*/  @!P6 LDG.E R12, desc[UR10][R4.64+0x600] ;  /* 0x0006000a040ce981 */ /* 0x000f28000c1e1900 */
[----:B------:R3:W-:Y:S01]  /*04a0*/  @!P5 STS [R2], R3 ;  /* 0x000000030200d388 */ /* 0x0007e20000000800 */
[----:B------:R-:W-:Y:S01]  /*04b0*/  ISETP.GE.AND P5, PT, R7, UR7, PT ;  /* 0x0000000707007c0c */ /* 0x000fe2000bfa6270 */
[----:B------:R-:W-:Y:S02]  /*04c0*/  VIADD R7, R6, 0x680 ;  /* 0x0000068006077836 */ /* 0x000fe40000000000 */
[----:B---3--:R-:W-:Y:S02]  /*04d0*/  @!P3 FADD R3, R3, R10 ;  /* 0x0000000a0303b221 */ /* 0x008fe40000000000 */
[----:B------:R-:W3:Y:S04]  /*04e0*/  @!P4 LDG.E R10, desc[UR10][R4.64+0x400] ;  /* 0x0004000a040ac981 */ /* 0x000ee8000c1e1900 */
[----:B------:R1:W-:Y:S01]  /*04f0*/  @!P3 STS [R2], R3 ;  /* 0x000000030200b388 */ /* 0x0003e20000000800 */
[----:B------:R-:W-:-:S02]  /*0500*/  ISETP.GE.AND P3, PT, R7, UR7, PT ;  /* 0x0000000707007c0c */ /* 0x000fc4000bf66270 */
[----:B------:R-:W-:Y:S01]  /*0510*/  IADD3 R7, PT, PT, R6, 0x700, RZ ;  /* 0x0000070006077810 */ /* 0x000fe20007ffe0ff */
[----:B------:R-:W5:Y:S01]  /*0520*/  @!P5 LDG.E R14, desc[UR10][R4.64+0x800] ;  /* 0x0008000a040ed981 */ /* 0x000f62000c1e1900 */
[----:B-1----:R-:W-:-:S09]  /*0530*/  @!P2 FADD R3, R3, R18 ;  /* 0x000000120303a221 */ /* 0x002fd20000000000 */
[----:B------:R-:W5:Y:S04]  /*0540*/  @!P3 LDG.E R16, desc[UR10][R4.64+0xa00] ;  /* 0x000a000a0410b981 */ /* 0x000f68000c1e1900 */
[----:B------:R1:W-:Y:S01]  /*0550*/  @!P2 STS [R2], R3 ;  /* 0x000000030200a388 */ /* 0x0003e20000000800 */
[----:B------:R-:W-:Y:S01]  /*0560*/  ISETP.GE.AND P2, PT, R7, UR7, PT ;  /* 0x0000000707007c0c */ /* 0x000fe2000bf46270 */
[----:B------:R-:W-:Y:S02]  /*0570*/  VIADD R7, R6, 0x780 ;  /* 0x0000078006077836 */ /* 0x000fe40000000000 */
[----:B-1----:R-:W-:-:S10]  /*0580*/  @!P1 FADD R3, R3, R20 ;  /* 0x0000001403039221 */ /* 0x002fd40000000000 */
[----:B------:R-:W5:Y:S04]  /*0590*/  @!P2 LDG.E R18, desc[UR10][R4.64+0xc00] ;  /* 0x000c000a0412a981 */ /* 0x000f68000c1e1900 */
[----:B------:R2:W-:Y:S01]  /*05a0*/  @!P1 STS [R2], R3 ;  /* 0x0000000302009388 */ /* 0x0005e20000000800 */
[----:B------:R-:W-:-:S13]  /*05b0*/  ISETP.GE.AND P1, PT, R7, UR7, PT ;  /* 0x0000000707007c0c */ /* 0x000fda000bf26270 */
[----:B------:R-:W5:Y:S01]  /*05c0*/  @!P1 LDG.E R20, desc[UR10][R4.64+0xe00] ;  /* 0x000e000a04149981 */ /* 0x000f62000c1e1900 */
[----:B------:R-:W-:-:S04]  /*05d0*/  UIADD3 UR4, UPT, UPT, UR4, 0x10, URZ ;  /* 0x0000001004047890 */ /* 0x000fc8000fffe0ff */
[----:B------:R-:W-:Y:S01]  /*05e0*/  UISETP.NE.AND UP0, UPT, UR4, URZ, UPT ;  /* 0x000000ff0400728c */ /* 0x000fe2000bf05270 */
[----:B------:R-:W-:Y:S01]  /*05f0*/  VIADD R6, R6, 0x800 ;  /* 0x0000080006067836 */ /* 0x000fe20000000000 */
[----:B------:R-:W-:Y:S01]  /*0600*/  UIADD3 UR6, UPT, UPT, UR6, 0x800, URZ ;  /* 0x0000080006067890 */ /* 0x000fe2000fffe0ff */
[----:B--2---:R-:W-:-:S05]  /*0610*/  @!P0 FADD R3, R3, R8 ;  /* 0x0000000803038221 */ /* 0x004fca0000000000 */
[----:B------:R3:W-:Y:S02]  /*0620*/  @!P0 STS [R2], R3 ;  /* 0x0000000302008388 */ /* 0x0007e40000000800 */
[----:B---3--:R-:W-:-:S05]  /*0630*/  @!P4 FADD R3, R3, R10 ;  /* 0x0000000a0303c221 */ /* 0x008fca0000000000 */
[----:B------:R4:W-:Y:S02]  /*0640*/  @!P4 STS [R2], R3 ;  /* 0x000000030200c388 */ /* 0x0009e40000000800 */
[----:B----4-:R-:W-:-:S05]  /*0650*/  @!P6 FADD R3, R3, R12 ;  /* 0x0000000c0303e221 */ /* 0x010fca0000000000 */
[----:B------:R5:W-:Y:S02]  /*0660*/  @!P6 STS [R2], R3 ;  /* 0x000000030200e388 */ /* 0x000be40000000800 */
[----:B-----5:R-:W-:-:S05]  /*0670*/  @!P5 FADD R3, R3, R14 ;  /* 0x0000000e0303d221 */ /* 0x020fca0000000000 */
[----:B------:R1:W-:Y:S02]  /*0680*/  @!P5 STS [R2], R3 ;  /* 0x000000030200d388 */ /* 0x0003e40000000800 */
[----:B-1----:R-:W-:-:S05]  /*0690*/  @!P3 FADD R3, R3, R16 ;  /* 0x000000100303b221 */ /* 0x002fca0000000000 */
[----:B------:R1:W-:Y:S02]  /*06a0*/  @!P3 STS [R2], R3 ;  /* 0x000000030200b388 */ /* 0x0003e40000000800 */
[----:B-1----:R-:W-:-:S05]  /*06b0*/  @!P2 FADD R3, R3, R18 ;  /* 0x000000120303a221 */ /* 0x002fca0000000000 */
[----:B------:R1:W-:Y:S02]  /*06c0*/  @!P2 STS [R2], R3 ;  /* 0x000000030200a388 */ /* 0x0003e40000000800 */
[----:B-1----:R-:W-:-:S05]  /*06d0*/  @!P1 FADD R3, R3, R20 ;  /* 0x0000001403039221 */ /* 0x002fca0000000000 */
[----:B------:R1:W-:Y:S01]  /*06e0*/  @!P1 STS [R2], R3 ;  /* 0x0000000302009388 */ /* 0x0003e20000000800 */
[----:B------:R-:W-:-:S04]  /*06f0*/  IADD3 R4, P0, PT, R4, 0x2000, RZ ;  /* 0x0000200004047810 */ /* 0x000fc80007f1e0ff */
[----:B------:R-:W-:Y:S01]  /*0700*/  IADD3.X R5, PT, PT, RZ, R5, RZ, P0, !PT ;  /* 0x00000005ff057210 */ /* 0x000fe200007fe4ff */
[----:B------:R-:W-:Y:S08]  /*0710*/  BRA.U UP0, `(.L_x_2) ;  /* 0xfffffff900a87547 */ /* 0x000ff0000b83ffff */
[----:B------:R-:W-:-:S12]  /*0720*/  UIADD3 UR4, UPT, UPT, UR6, -0x400, URZ ;  /* 0xfffffc0006047890 */ /* 0x000fd8000fffe0ff */
.L_x_1:
[----:B------:R-:W-:-:S09]  /*0730*/  UISETP.NE.AND UP0, UPT, UR8, URZ, UPT ;  /* 0x000000ff0800728c */ /* 0x000fd2000bf05270 */
[----:B------:R-:W-:Y:S05]  /*0740*/  BRA.U !UP0, `(.L_x_0) ;  /* 0x00000005089c7547 */ /* 0x000fea000b800000 */
[----:B------:R-:W-:Y:S02]  /*0750*/  UISETP.GE.U32.AND UP0, UPT, UR8, 0x8, UPT ;  /* 0x000000080800788c */ /* 0x000fe4000bf06070 */
[----:B------:R-:W-:-:S04]  /*0760*/  ULOP3.LUT UR6, UR5, 0x7, URZ, 0xc0, !UPT ;  /* 0x0000000705067892 */ /* 0x000fc8000f8ec0ff */
[----:B------:R-:W-:-:S03]  /*0770*/  UISETP.NE.AND UP1, UPT, UR6, URZ, UPT ;  /* 0x000000ff0600728c */ /* 0x000fc6000bf25270 */
[----:B------:R-:W-:Y:S08]  /*0780*/  BRA.U !UP0, `(.L_x_3) ;  /* 0x0000000108c07547 */ /* 0x000ff0000b800000 */
[----:B------:R-:W-:Y:S01]  /*0790*/  IADD3 R11, PT, PT, R0, UR4, RZ ;  /* 0x00000004000b7c10 */ /* 0x000fe2000fffe0ff */
[----:B------:R-:W2:Y:S03]  /*07a0*/  LDCU.64 UR8, c[0x0][0x380] ;  /* 0x00007000ff0877ac */ /* 0x000ea60008000a00 */
[----:B------:R-:W-:-:S13]  /*07b0*/  ISETP.GE.AND P6, PT, R11, UR7, PT ;  /* 0x000000070b007c0c */ /* 0x000fda000bfc6270 */
[----:B------:R-:W3:Y:S02]  /*07c0*/  @!P6 LDC.64 R6, c[0x0][0x380] ;  /* 0x0000e000ff06eb82 */ /* 0x000ee40000000a00 */
[----:B---3--:R-:W-:-:S06]  /*07d0*/  @!P6 IMAD.WIDE.U32 R6, R11, 0x4, R6 ;  /* 0x000000040b06e825 */ /* 0x008fcc00078e0006 */
[----:B------:R3:W1:Y:S01]  /*07e0*/  @!P6 LDG.E R6, desc[UR10][R6.64] ;  /* 0x0000000a0606e981 */ /* 0x000662000c1e1900 */
[C---:B------:R-:W-:Y:S01]  /*07f0*/  VIADD R4, R11.reuse, 0x80 ;  /* 0x000000800b047836 */ /* 0x040fe20000000000 */
[----:B------:R-:W-:Y:S02]  /*0800*/  IADD3 R9, P0, PT, R0, UR4, RZ ;  /* 0x0000000400097c10 */ /* 0x000fe4000ff1e0ff */
[----:B------:R-:W-:Y:S02]  /*0810*/  IADD3 R5, PT, PT, R11, 0x100, RZ ;  /* 0x000001000b057810 */ /* 0x000fe40007ffe0ff */
[----:B------:R-:W-:Y:S01]  /*0820*/  ISETP.GE.AND P5, PT, R4, UR7, PT ;  /* 0x0000000704007c0c */ /* 0x000fe2000bfa6270 */
[----:B------:R-:W-:Y:S01]  /*0830*/  IMAD.X R10, RZ, RZ, RZ, P0 ;  /* 0x000000ffff0a7224 */ /* 0x000fe200000e06ff */
[----:B--2---:R-:W-:Y:S02]  /*0840*/  LEA R4, P0, R9, UR8, 0x2 ;  /* 0x0000000809047c11 */ /* 0x004fe4000f8010ff */
[----:B------:R-:W-:Y:S01]  /*0850*/  ISETP.GE.AND P4, PT, R5, UR7, PT ;  /* 0x0000000705007c0c */ /* 0x000fe2000bf86270 */
[C---:B---3--:R-:W-:Y:S01]  /*0860*/  VIADD R7, R11.reuse, 0x200 ;  /* 0x000002000b077836 */ /* 0x048fe20000000000 */
[----:B------:R-:W-:-:S02]  /*0870*/  IADD3 R8, PT, PT, R11, 0x180, RZ ;  /* 0x000001800b087810 */ /* 0x000fc40007ffe0ff */
[----:B------:R-:W-:Y:S02]  /*0880*/  LEA.HI.X R5, R9, UR9, R10, 0x2, P0 ;  /* 0x0000000909057c11 */ /* 0x000fe400080f140a */
[----:B------:R-:W-:-:S03]  /*0890*/  ISETP.GE.AND P3, PT, R8, UR7, PT ;  /* 0x0000000708007c0c */ /* 0x000fc6000bf66270 */
[----:B------:R-:W2:Y:S01]  /*08a0*/  @!P5 LDG.E R8, desc[UR10][R4.64+0x200] ;  /* 0x0002000a0408d981 */ /* 0x000ea2000c1e1900 */
[----:B------:R-:W-:Y:S02]  /*08b0*/  ISETP.GE.AND P2, PT, R7, UR7, PT ;  /* 0x0000000707007c0c */ /* 0x000fe4000bf46270 */
[----:B------:R-:W-:Y:S01]  /*08c0*/  IADD3 R7, PT, PT, R11, 0x280, RZ ;  /* 0x000002800b077810 */ /* 0x000fe20007ffe0ff */
[----:B------:R-:W3:Y:S03]  /*08d0*/  @!P4 LDG.E R10, desc[UR10][R4.64+0x400] ;  /* 0x0004000a040ac981 */ /* 0x000ee6000c1e1900 */
[----:B------:R-:W-:Y:S01]  /*08e0*/  ISETP.GE.AND P1, PT, R7, UR7, PT ;  /* 0x0000000707007c0c */ /* 0x000fe2000bf26270 */
[----:B------:R-:W-:Y:S02]  /*08f0*/  VIADD R7, R11, 0x300 ;  /* 0x000003000b077836 */ /* 0x000fe40000000000 */
[----:B------:R-:W4:Y:S03]  /*0900*/  @!P3 LDG.E R12, desc[UR10][R4.64+0x600] ;  /* 0x0006000a040cb981 */ /* 0x000f26000c1e1900 */
[----:B------:R-:W-:-:S02]  /*0910*/  ISETP.GE.AND P0, PT, R7, UR7, PT ;  /* 0x0000000707007c0c */ /* 0x000fc4000bf06270 */
[----:B------:R-:W-:-:S05]  /*0920*/  IADD3 R7, PT, PT, R11, 0x380, RZ ;  /* 0x000003800b077810 */ /* 0x000fca0007ffe0ff */
[----:B------:R-:W5:Y:S06]  /*0930*/  @!P1 LDG.E R14, desc[UR10][R4.64+0xa00] ;  /* 0x000a000a040e9981 */ /* 0x000f6c000c1e1900 */
[----:B------:R-:W5:Y:S01]  /*0940*/  @!P0 LDG.E R16, desc[UR10][R4.64+0xc00] ;  /* 0x000c000a04108981 */ /* 0x000f62000c1e1900 */
[----:B-1----:R-:W-:-:S03]  /*0950*/  @!P6 FADD R3, R3, R6 ;  /* 0x000000060303e221 */ /* 0x002fc60000000000 */
[----:B------:R-:W5:Y:S04]  /*0960*/  @!P2 LDG.E R6, desc[UR10][R4.64+0x800] ;  /* 0x0008000a0406a981 */ /* 0x000f68000c1e1900 */
[----:B------:R2:W-:Y:S01]  /*0970*/  @!P6 STS [R2], R3 ;  /* 0x000000030200e388 */ /* 0x0005e20000000800 */
[----:B------:R-:W-:-:S13]  /*0980*/  ISETP.GE.AND P6, PT, R7, UR7, PT ;  /* 0x0000000707007c0c */ /* 0x000fda000bfc6270 */
[----:B------:R-:W5:Y:S01]  /*0990*/  @!P6 LDG.E R18, desc[UR10][R4.64+0xe00] ;  /* 0x000e000a0412e981 */ /* 0x000f62000c1e1900 */
[----:B--2---:R-:W-:-:S05]  /*09a0*/  @!P5 FADD R3, R3, R8 ;  /* 0x000000080303d221 */ /* 0x004fca0000000000 */
[----:B------:R3:W-:Y:S02]  /*09b0*/  @!P5 STS [R2], R3 ;  /* 0x000000030200d388 */ /* 0x0007e40000000800 */
[----:B---3--:R-:W-:-:S05]  /*09c0*/  @!P4 FADD R3, R3, R10 ;  /* 0x0000000a0303c221 */ /* 0x008fca0000000000 */
[----:B------:R4:W-:Y:S02]  /*09d0*/  @!P4 STS [R2], R3 ;  /* 0x000000030200c388 */ /* 0x0009e40000000800 */
[----:B----4-:R-:W-:-:S05]  /*09e0*/  @!P3 FADD R3, R3, R12 ;  /* 0x0000000c0303b221 */ /* 0x010fca0000000000 */
[----:B------:R5:W-:Y:S01]  /*09f0*/  @!P3 STS [R2], R3 ;  /* 0x000000030200b388 */ /* 0x000be20000000800 */
[----:B------:R-:W-:Y:S01]  /*0a00*/  UIADD3 UR4, UPT, UPT, UR4, 0x400, URZ ;  /* 0x0000040004047890 */ /* 0x000fe2000fffe0ff */
[----:B-----5:R-:W-:-:S05]  /*0a10*/  @!P2 FADD R3, R3, R6 ;  /* 0x000000060303a221 */ /* 0x020fca0000000000 */
[----:B------:R1:W-:Y:S02]  /*0a20*/  @!P2 STS [R2], R3 ;  /* 0x000000030200a388 */ /* 0x0003e40000000800 */
[----:B-1----:R-:W-:-:S05]  /*0a30*/  @!P1 FADD R3, R3, R14 ;  /* 0x0000000e03039221 */ /* 0x002fca0000000000 */
[----:B------:R1:W-:Y:S02]  /*0a40*/  @!P1 STS [R2], R3 ;  /* 0x0000000302009388 */ /* 0x0003e40000000800 */
[----:B-1----:R-:W-:-:S05]  /*0a50*/  @!P0 FADD R3, R3, R16 ;  /* 0x0000001003038221 */ /* 0x002fca0000000000 */
[----:B------:R1:W-:Y:S02]  /*0a60*/  @!P0 STS [R2], R3 ;  /* 0x0000000302008388 */ /* 0x0003e40000000800 */
[----:B-1----:R-:W-:-:S05]  /*0a70*/  @!P6 FADD R3, R3, R18 ;  /* 0x000000120303e221 */ /* 0x002fca0000000000 */
[----:B------:R2:W-:Y:S02]  /*0a80*/  @!P6 STS [R2], R3 ;  /* 0x000000030200e388 */ /* 0x0005e40000000800 */
.L_x_3:
[----:B------:R-:W-:Y:S05]  /*0a90*/  BRA.U !UP1, `(.L_x_0) ;  /* 0x0000000109c87547 */ /* 0x000fea000b800000 */
[----:B------:R-:W-:Y:S02]  /*0aa0*/  UISETP.GE.U32.AND UP0, UPT, UR6, 0x4, UPT ;  /* 0x000000040600788c */ /* 0x000fe4000bf06070 */
[----:B------:R-:W-:-:S04]  /*0ab0*/  ULOP3.LUT UR5, UR5, 0x3, URZ, 0xc0, !UPT ;  /* 0x0000000305057892 */ /* 0x000fc8000f8ec0ff */
[----:B------:R-:W-:-:S03]  /*0ac0*/  UISETP.NE.AND UP1, UPT, UR5, URZ, UPT ;  /* 0x000000ff0500728c */ /* 0x000fc6000bf25270 */
[----:B------:R-:W-:Y:S08]  /*0ad0*/  BRA.U !UP0, `(.L_x_4) ;  /* 0x0000000108707547 */ /* 0x000ff0000b800000 */
[C---:B------:R-:W-:Y:S01]  /*0ae0*/  VIADD R9, R0.reuse, UR4 ;  /* 0x0000000400097c36 */ /* 0x040fe20008000000 */
[----:B------:R-:W3:Y:S01]  /*0af0*/  LDCU.64 UR8, c[0x0][0x380] ;  /* 0x00007000ff0877ac */ /* 0x000ee20008000a00 */
[----:B------:R-:W-:Y:S02]  /*0b00*/  IADD3 R7, P2, PT, R0, UR4, RZ ;  /* 0x0000000400077c10 */ /* 0x000fe4000ff5e0ff */
[C---:B------:R-:W-:Y:S01]  /*0b10*/  VIADD R10, R9.reuse, 0x100 ;  /* 0x00000100090a7836 */ /* 0x040fe20000000000 */
[C---:B------:R-:W-:Y:S02]  /*0b20*/  ISETP.GE.AND P0, PT, R9.reuse, UR7, PT ;  /* 0x0000000709007c0c */ /* 0x040fe4000bf06270 */
[----:B------:R-:W-:Y:S02]  /*0b30*/  IADD3 R6, PT, PT, R9, 0x80, RZ ;  /* 0x0000008009067810 */ /* 0x000fe40007ffe0ff */
[----:B------:R-:W-:Y:S02]  /*0b40*/  IADD3.X R8, PT, PT, RZ, RZ, RZ, P2, !PT ;  /* 0x000000ffff087210 */ /* 0x000fe400017fe4ff */
[----:B------:R-:W-:-:S02]  /*0b50*/  ISETP.GE.AND P1, PT, R6, UR7, PT ;  /* 0x0000000706007c0c */ /* 0x000fc4000bf26270 */
[----:B------:R-:W-:-:S05]  /*0b60*/  ISETP.GE.AND P2, PT, R10, UR7, PT ;  /* 0x000000070a007c0c */ /* 0x000fca000bf46270 */
[----:B------:R-:W4:Y:S01]  /*0b70*/  @!P0 LDC.64 R4, c[0x0][0x380] ;  /* 0x0000e000ff048b82 */ /* 0x000f220000000a00 */
[----:B---3--:R-:W-:-:S04]  /*0b80*/  LEA R6, P3, R7, UR8, 0x2 ;  /* 0x0000000807067c11 */ /* 0x008fc8000f8610ff */
[----:B------:R-:W-:Y:S01]  /*0b90*/  LEA.HI.X R7, R7, UR9, R8, 0x2, P3 ;  /* 0x0000000907077c11 */ /* 0x000fe200098f1408 */
[----:B------:R-:W-:-:S04]  /*0ba0*/  VIADD R8, R9, 0x180 ;  /* 0x0000018009087836 */ /* 0x000fc80000000000 */
[----:B------:R-:W3:Y:S01]  /*0bb0*/  @!P2 LDG.E R10, desc[UR10][R6.64+0x400] ;  /* 0x0004000a060aa981 */ /* 0x000ee2000c1e1900 */
[----:B------:R-:W-:-:S03]  /*0bc0*/  ISETP.GE.AND P3, PT, R8, UR7, PT ;  /* 0x0000000708007c0c */ /* 0x000fc6000bf66270 */
[----:B------:R-:W5:Y:S01]  /*0bd0*/  @!P1 LDG.E R8, desc[UR10][R6.64+0x200] ;  /* 0x0002000a06089981 */ /* 0x000f62000c1e1900 */
[----:B----4-:R-:W-:-:S09]  /*0be0*/  @!P0 IMAD.WIDE.U32 R4, R9, 0x4, R4 ;  /* 0x0000000409048825 */ /* 0x010fd200078e0004 */
[----:B------:R-:W4:Y:S04]  /*0bf0*/  @!P3 LDG.E R12, desc[UR10][R6.64+0x600] ;  /* 0x0006000a060cb981 */ /* 0x000f28000c1e1900 */
[----:B------:R-:W1:Y:S01]  /*0c00*/  @!P0 LDG.E R4, desc[UR10][R4.64] ;  /* 0x0000000a04048981 */ /* 0x000e62000c1e1900 */
[----:B------:R-:W-:Y:S01]  /*0c10*/  UIADD3 UR4, UPT, UPT, UR4, 0x200, URZ ;  /* 0x0000020004047890 */ /* 0x000fe2000fffe0ff */
[----:B-12---:R-:W-:-:S05]  /*0c20*/  @!P0 FADD R3, R3, R4 ;  /* 0x0000000403038221 */ /* 0x006fca0000000000 */
[----:B------:R5:W-:Y:S02]  /*0c30*/  @!P0 STS [R2], R3 ;  /* 0x0000000302008388 */ /* 0x000be40000000800 */
[----:B-----5:R-:W-:-:S05]  /*0c40*/  @!P1 FADD R3, R3, R8 ;  /* 0x0000000803039221 */ /* 0x020fca0000000000 */
[----:B------:R3:W-:Y:S02]  /*0c50*/  @!P1 STS [R2], R3 ;  /* 0x0000000302009388 */ /* 0x0007e40000000800 */
[----:B---3--:R-:W-:-:S05]  /*0c60*/  @!P2 FADD R3, R3, R10 ;  /* 0x0000000a0303a221 */ /* 0x008fca0000000000 */
[----:B------:R4:W-:Y:S02]  /*0c70*/  @!P2 STS [R2], R3 ;  /* 0x000000030200a388 */ /* 0x0009e40000000800 */
[----:B----4-:R-:W-:-:S05]  /*0c80*/  @!P3 FADD R3, R3, R12 ;  /* 0x0000000c0303b221 */ /* 0x010fca0000000000 */
[----:B------:R3:W-:Y:S02]  /*0c90*/  @!P3 STS [R2], R3 ;  /* 0x000000030200b388 */ /* 0x0007e40000000800 */
.L_x_4:
[----:B------:R-:W-:Y:S05]  /*0ca0*/  BRA.U !UP1, `(.L_x_0) ;  /* 0x0000000109447547 */ /* 0x000fea000b800000 */
[----:B------:R-:W4:Y:S01]  /*0cb0*/  LDC.64 R4, c[0x0][0x380] ;  /* 0x0000e000ff047b82 */ /* 0x000f220000000a00 */
[----:B------:R-:W-:Y:S01]  /*0cc0*/  IADD3 R7, PT, PT, R0, UR4, RZ ;  /* 0x0000000400077c10 */ /* 0x000fe2000fffe0ff */
[----:B------:R-:W0:Y:S01]  /*0cd0*/  LDCU UR6, c[0x0][0x388] ;  /* 0x00007100ff0677ac */ /* 0x000e220008000800 */
[----:B------:R-:W-:-:S03]  /*0ce0*/  UIADD3 UR5, UPT, UPT, -UR5, URZ, URZ ;  /* 0x000000ff05057290 */ /* 0x000fc6000fffe1ff */
[----:B----4-:R-:W-:-:S04]  /*0cf0*/  IMAD.WIDE.U32 R4, R7, 0x4, R4 ;  /* 0x0000000407047825 */ /* 0x010fc800078e0004 */
[----:B0-----:R-:W-:-:S07]  /*0d00*/  IMAD.MOV.U32 R6, RZ, RZ, R4 ;  /* 0x000000ffff067224 */ /* 0x001fce00078e0004 */
.L_x_5:
[----:B------:R-:W-:-:S13]  /*0d10*/  ISETP.GE.AND P0, PT, R7, UR6, PT ;  /* 0x0000000607007c0c */ /* 0x000fda000bf06270 */
[----:B------:R-:W-:-:S06]  /*0d20*/  @!P0 MOV R4, R6 ;  /* 0x0000000600048202 */ /* 0x000fcc0000000f00 */
[----:B------:R-:W1:Y:S01]  /*0d30*/  @!P0 LDG.E R4, desc[UR10][R4.64] ;  /* 0x0000000a04048981 */ /* 0x000e62000c1e1900 */
[----:B------:R-:W-:Y:S01]  /*0d40*/  UIADD3 UR5, UPT, UPT, UR5, 0x1, URZ ;  /* 0x0000000105057890 */ /* 0x000fe2000fffe0ff */
[----:B------:R-:W-:-:S03]  /*0d50*/  VIADD R7, R7, 0x80 ;  /* 0x0000008007077836 */ /* 0x000fc60000000000 */
[----:B------:R-:W-:Y:S01]  /*0d60*/  UISETP.NE.AND UP0, UPT, UR5, URZ, UPT ;  /* 0x000000ff0500728c */ /* 0x000fe2000bf05270 */
[----:B-1234-:R-:W-:-:S05]  /*0d70*/  @!P0 FADD R3, R3, R4 ;  /* 0x0000000403038221 */ /* 0x01efca0000000000 */
[----:B------:R4:W-:Y:S01]  /*0d80*/  @!P0 STS [R2], R3 ;  /* 0x0000000302008388 */ /* 0x0009e20000000800 */
[----:B------:R-:W-:-:S04]  /*0d90*/  IADD3 R6, P0, PT, R6, 0x200, RZ ;  /* 0x0000020006067810 */ /* 0x000fc80007f1e0ff */
[----:B------:R-:W-:Y:S01]  /*0da0*/  IADD3.X R5, PT, PT, RZ, R5, RZ, P0, !PT ;  /* 0x00000005ff057210 */ /* 0x000fe200007fe4ff */
[----:B------:R-:W-:Y:S08]  /*0db0*/  BRA.U UP0, `(.L_x_5) ;  /* 0xfffffffd00d47547 */ /* 0x000ff0000b83ffff */
.L_x_0:
[----:B------:R-:W-:Y:S01]  /*0dc0*/  BAR.SYNC.DEFER_BLOCKING 0x0 ;  /* 0x0000000000007b1d */ /* 0x000fe20000010000 */
[C---:B------:R-:W-:Y:S02]  /*0dd0*/  ISETP.GT.U32.AND P0, PT, R0.reuse, 0x3f, PT ;  /* 0x0000003f0000780c */ /* 0x040fe40003f04070 */
[----:B------:R-:W-:-:S11]  /*0de0*/  ISETP.GT.U32.AND P1, PT, R0, 0x1f, PT ;  /* 0x0000001f0000780c */ /* 0x000fd60003f24070 */
[----:B-1234-:R-:W-:Y:S04]  /*0df0*/  @!P0 LDS R3, [R2] ;  /* 0x0000000002038984 */ /* 0x01efe80000000800 */
[----:B------:R-:W1:Y:S02]  /*0e00*/  @!P0 LDS R4, [R2+0x100] ;  /* 0x0001000002048984 */ /* 0x000e640000000800 */
[----:B-1----:R-:W-:-:S05]  /*0e10*/  @!P0 FADD R3, R3, R4 ;  /* 0x0000000403038221 */ /* 0x002fca0000000000 */
[----:B------:R-:W-:Y:S01]  /*0e20*/  @!P0 STS [R2], R3 ;  /* 0x0000000302008388 */ /* 0x000fe20000000800 */
[----:B------:R-:W-:Y:S01]  /*0e30*/  BAR.SYNC.DEFER_BLOCKING 0x0 ;  /* 0x0000000000007b1d */ /* 0x000fe20000010000 */
[----:B------:R-:W-:-:S05]  /*0e40*/  ISETP.GT.U32.AND P0, PT, R0, 0xf, PT ;  /* 0x0000000f0000780c */ /* 0x000fca0003f04070 */
[----:B------:R-:W-:Y:S04]  /*0e50*/  @!P1 LDS R4, [R2] ;  /* 0x0000000002049984 */ /* 0x000fe80000000800 */
[----:B------:R-:W1:Y:S02]  /*0e60*/  @!P1 LDS R5, [R2+0x80] ;  /* 0x0000800002059984 */ /* 0x000e640000000800 */
[----:B-1----:R-:W-:-:S05]  /*0e70*/  @!P1 FADD R5, R4, R5 ;  /* 0x0000000504059221 */ /* 0x002fca0000000000 */
[----:B------:R-:W-:Y:S01]  /*0e80*/  @!P1 STS [R2], R5 ;  /* 0x0000000502009388 */ /* 0x000fe20000000800 */
[----:B------:R-:W-:Y:S01]  /*0e90*/  BAR.SYNC.DEFER_BLOCKING 0x0 ;  /* 0x0000000000007b1d */ /* 0x000fe20000010000 */
[----:B------:R-:W-:-:S05]  /*0ea0*/  ISETP.GT.U32.AND P1, PT, R0, 0x7, PT ;  /* 0x000000070000780c */ /* 0x000fca0003f24070 */
[----:B------:R-:W-:Y:S04]  /*0eb0*/  @!P0 LDS R4, [R2+0x40] ;  /* 0x0000400002048984 */ /* 0x000fe80000000800 */
[----:B------:R-:W1:Y:S02]  /*0ec0*/  @!P0 LDS R7, [R2] ;  /* 0x0000000002078984 */ /* 0x000e640000000800 */
        /* <DEDUP_REMOVED lines=15> */
[----:B------:R-:W-:-:S05]  /*0fc0*/  ISETP.NE.AND P0, PT, R0, RZ, PT ;  /* 0x000000ff0000720c */ /* 0x000fca0003f05270 */
[----:B------:R-:W-:Y:S04]  /*0fd0*/  @!P1 LDS R4, [R2+0x8] ;  /* 0x0000080002049984 */ /* 0x000fe80000000800 */
[----:B------:R-:W1:Y:S02]  /*0fe0*/  @!P1 LDS R7, [R2] ;  /* 0x0000000002079984 */ /* 0x000e640000000800 */
[----:B-1----:R-:W-:-:S05]  /*0ff0*/  @!P1 FADD R7, R4, R7 ;  /* 0x0000000704079221 */ /* 0x002fca0000000000 */
[----:B------:R1:W-:Y:S01]  /*1000*/  @!P1 STS [R2], R7 ;  /* 0x0000000702009388 */ /* 0x0003e20000000800 */
[----:B------:R-:W-:Y:S06]  /*1010*/  BAR.SYNC.DEFER_BLOCKING 0x0 ;  /* 0x0000000000007b1d */ /* 0x000fec0000010000 */
[----:B------:R-:W-:Y:S05]  /*1020*/  @P0 EXIT ;  /* 0x000000000000094d */ /* 0x000fea0003800000 */
[----:B------:R-:W2:Y:S01]  /*1030*/  S2UR UR5, SR_CgaCtaId ;  /* 0x00000000000579c3 */ /* 0x000ea20000008800 */
[----:B------:R-:W-:-:S07]  /*1040*/  UMOV UR4, 0x400 ;  /* 0x0000040000047882 */ /* 0x000fce0000000000 */
[----:B01----:R-:W0:Y:S01]  /*1050*/  LDC.64 R2, c[0x0][0x380] ;  /* 0x0000e000ff027b82 */ /* 0x003e220000000a00 */
[----:B--2---:R-:W-:-:S09]  /*1060*/  ULEA UR4, UR5, UR4, 0x18 ;  /* 0x0000000405047291 */ /* 0x004fd2000f8ec0ff */
[----:B------:R-:W1:Y:S02]  /*1070*/  LDS.64 R4, [UR4] ;  /* 0x00000004ff047984 */ /* 0x000e640008000a00 */
[----:B-1----:R-:W-:-:S05]  /*1080*/  FADD R5, R4, R5 ;  /* 0x0000000504057221 */ /* 0x002fca0000000000 */
[----:B0-----:R-:W-:Y:S01]  /*1090*/  STG.E desc[UR10][R2.64], R5 ;  /* 0x0000000502007986 */ /* 0x001fe2000c10190a */
[----:B------:R-:W-:Y:S05]  /*10a0*/  EXIT ;  /* 0x000000000000794d */ /* 0x000fea0003800000 */
.L_x_6:
[----:B------:R-:W-:-:S00]  /*10b0*/  BRA `(.L_x_6) ;  /* 0xfffffffc00fc7947 */ /* 0x000fc0000383ffff */
[----:B------:R-:W-:-:S00]  /*10c0*/  NOP ;  /* 0x0000000000007918 */ /* 0x000fc00000000000 */
        /* <DEDUP_REMOVED lines=11> */
.L_x_8:


//--------------------- .text._Z10asum_stg_1PKfPfi --------------------------
	.section	.text._Z10asum_stg_1PKfPfi,"ax",@progbits
	.align	128
        .global         _Z10asum_stg_1PKfPfi
        .type           _Z10asum_stg_1PKfPfi,@function
        .size           _Z10asum_stg_1PKfPfi,(.L_x_9 - _Z10asum_stg_1PKfPfi)
        .other          _Z10asum_stg_1PKfPfi,@"STO_CUDA_ENTRY STV_DEFAULT"
_Z10asum_stg_1PKfPfi:
.text._Z10asum_stg_1PKfPfi:
[----:B------:R-:W-:Y:S01]  /*0000*/  LDC R1, c[0x0][0x37c] ;  /* 0x0000df00ff017b82 */ /* 0x000fe20000000800 */
[----:B------:R-:W0:Y:S07]  /*0010*/  S2R R5, SR_CTAID.Y ;  /* 0x0000000000057919 */ /* 0x000e2e0000002600 */
[----:B------:R-:W0:Y:S01]  /*0020*/  S2UR UR4, SR_CTAID.X ;  /* 0x00000000000479c3 */ /* 0x000e220000002500 */
[----:B------:R-:W1:Y:S01]  /*0030*/  LDCU UR5, c[0x0][0x390] ;  /* 0x00007200ff0577ac */ /* 0x000e620008000800 */
[----:B------:R-:W2:Y:S01]  /*0040*/  S2R R3, SR_TID.X ;  /* 0x0000000000037919 */ /* 0x000ea20000002100 */
[----:B------:R-:W3:Y:S05]  /*0050*/  LDCU.64 UR6, c[0x0][0x358] ;  /* 0x00006b00ff0677ac */ /* 0x000eea0008000a00 */
[----:B------:R-:W0:Y:S02]  /*0060*/  LDC R0, c[0x0][0x360] ;  /* 0x0000d800ff007b82 */ /* 0x000e240000000800 */
[----:B0-----:R-:W-:-:S05]  /*0070*/  IMAD R0, R0, R5, UR4 ;  /* 0x0000000400007e24 */ /* 0x001fca000f8e0205 */
[----:B--2---:R-:W-:-:S04]  /*0080*/  LEA R7, R0, R3, 0x8 ;  /* 0x0000000300077211 */ /* 0x004fc800078e40ff */
[----:B-1----:R-:W-:-:S13]  /*0090*/  ISETP.GE.AND P0, PT, R7, UR5, PT ;  /* 0x0000000507007c0c */ /* 0x002fda000bf06270 */
[----:B------:R-:W0:Y:S02]  /*00a0*/  @!P0 LDC.64 R4, c[0x0][0x380] ;  /* 0x0000e000ff048b82 */ /* 0x000e240000000a00 */
[----:B0-----:R-:W-:-:S06]  /*00b0*/  @!P0 IMAD.WIDE R4, R7, 0x4, R4 ;  /* 0x0000000407048825 */ /* 0x001fcc00078e0204 */
[----:B---3--:R-:W2:Y:S01]  /*00c0*/  @!P0 LDG.E R5, desc[UR6][R4.64] ;  /* 0x0000000604058981 */ /* 0x008ea2000c1e1900 */
[----:B------:R-:W0:Y:S01]  /*00d0*/  S2UR UR5, SR_CgaCtaId ;  /* 0x00000000000579c3 */ /* 0x000e220000008800 */
[----:B------:R-:W-:Y:S01]  /*00e0*/  UMOV UR4, 0x400 ;  /* 0x0000040000047882 */ /* 0x000fe20000000000 */
[----:B------:R-:W-:Y:S01]  /*00f0*/  ISETP.GT.U32.AND P1, PT, R3, 0x7f, PT ;  /* 0x0000007f0300780c */ /* 0x000fe20003f24070 */
[----:B0-----:R-:W-:-:S06]  /*0100*/  ULEA UR4, UR5, UR4, 0x18 ;  /* 0x0000000405047291 */ /* 0x001fcc000f8ec0ff */
[----:B------:R-:W-:-:S05]  /*0110*/  LEA R2, R3, UR4, 0x2 ;  /* 0x0000000403027c11 */ /* 0x000fca000f8e10ff */
[----:B--2---:R-:W-:Y:S04]  /*0120*/  @!P0 STS [R2], R5 ;  /* 0x0000000502008388 */ /* 0x004fe80000000800 */
[----:B------:R-:W-:Y:S01]  /*0130*/  @P0 STS [R2], RZ ;  /* 0x000000ff02000388 */ /* 0x000fe20000000800 */
[----:B------:R-:W-:Y:S01]  /*0140*/  BAR.SYNC.DEFER_BLOCKING 0x0 ;  /* 0x0000000000007b1d */ /* 0x000fe20000010000 */
[----:B------:R-:W-:-:S05]  /*0150*/  ISETP.GT.U32.AND P0, PT, R3, 0x3f, PT ;  /* 0x0000003f0300780c */ /* 0x000fca0003f04070 */
[----:B------:R-:W-:Y:S04]  /*0160*/  @!P1 LDS R6, [R2+0x200] ;  /* 0x0002000002069984 */ /* 0x000fe80000000800 */
[----:B------:R-:W0:Y:S02]  /*0170*/  @!P1 LDS R7, [R2] ;  /* 0x0000000002079984 */ /* 0x000e240000000800 */
[----:B0-----:R-:W-:-:S05]  /*0180*/  @!P1 FADD R7, R6, R7 ;  /* 0x0000000706079221 */ /* 0x001fca0000000000 */
[----:B------:R-:W-:Y:S01]  /*0190*/  @!P1 STS [R2], R7 ;  /* 0x0000000702009388 */ /* 0x000fe20000000800 */
        /* <DEDUP_REMOVED lines=31> */
[----:B------:R-:W-:-:S05]  /*0390*/  ISETP.NE.AND P0, PT, R3, RZ, PT ;  /* 0x000000ff0300720c */ /* 0x000fca0003f05270 */
[----:B------:R-:W-:Y:S04]  /*03a0*/  @!P1 LDS R4, [R2+0x8] ;  /* 0x0000080002049984 */ /* 0x000fe80000000800 */
[----:B------:R-:W0:Y:S02]  /*03b0*/  @!P1 LDS R7, [R2] ;  /* 0x0000000002079984 */ /* 0x000e240000000800 */
[----:B0-----:R-:W-:-:S05]  /*03c0*/  @!P1 FADD R7, R4, R7 ;  /* 0x0000000704079221 */ /* 0x001fca0000000000 */
[----:B------:R0:W-:Y:S01]  /*03d0*/  @!P1 STS [R2], R7 ;  /* 0x0000000702009388 */ /* 0x0001e20000000800 */
[----:B------:R-:W-:Y:S06]  /*03e0*/  BAR.SYNC.DEFER_BLOCKING 0x0 ;  /* 0x0000000000007b1d */ /* 0x000fec0000010000 */
[----:B------:R-:W-:Y:S05]  /*03f0*/  @P0 EXIT ;  /* 0x000000000000094d */ /* 0x000fea0003800000 */
[----:B------:R-:W1:Y:S01]  /*0400*/  LDS.64 R4, [UR4] ;  /* 0x00000004ff047984 */ /* 0x000e620008000a00 */
[----:B0-----:R-:W0:Y:S02]  /*0410*/  LDC.64 R2, c[0x0][0x388] ;  /* 0x0000e200ff027b82 */ /* 0x001e240000000a00 */
[----:B0-----:R-:W-:-:S04]  /*0420*/  IMAD.WIDE R2, R0, 0x4, R2 ;  /* 0x0000000400027825 */ /* 0x001fc800078e0202 */
[----:B-1----:R-:W-:-:S05]  /*0430*/  FADD R5, R4, R5 ;  /* 0x0000000504057221 */ /* 0x002fca0000000000 */
[----:B------:R-:W-:Y:S01]  /*0440*/  STG.E desc[UR6][R2.64], R5 ;  /* 0x0000000502007986 */ /* 0x000fe2000c101906 */
[----:B------:R-:W-:Y:S05]  /*0450*/  EXIT ;  /* 0x000000000000794d */ /* 0x000fea0003800000 */
.L_x_7:
        /* <DEDUP_REMOVED lines=10> */
.L_x_9:


//--------------------- .nv.shared._Z10asum_stg_3Pfi --------------------------
	.section	.nv.shared._Z10asum_stg_3Pfi,"aw",@nobits
	.sectionflags	@""
	.align	4
.nv.shared._Z10asum_stg_3Pfi:
	.zero		1536


//--------------------- .nv.shared.reserved.0     --------------------------
	.section	.nv.shared.reserved.0,"aw",@nobits
	.weak		__nv_reservedSMEM_offset_0_alias
	.size		__nv_reservedSMEM_offset_0_alias, 0, 64
	.other		__nv_reservedSMEM_offset_0_alias,@"STO_CUDA_RESERVED_SHARED STV_DEFAULT"
__nv_reservedSMEM_offset_0_alias:
	.zero		0
	.zero		64


//--------------------- .nv.shared._Z10asum_stg_1PKfPfi --------------------------
	.section	.nv.shared._Z10asum_stg_1PKfPfi,"aw",@nobits
	.sectionflags	@""
	.align	4
.nv.shared._Z10asum_stg_1PKfPfi:
	.zero		2048


//--------------------- .nv.constant0._Z10asum_stg_3Pfi --------------------------
	.section	.nv.constant0._Z10asum_stg_3Pfi,"a",@progbits
	.sectionflags	@""
	.align	4
.nv.constant0._Z10asum_stg_3Pfi:
	.zero		908


//--------------------- .nv.constant0._Z10asum_stg_1PKfPfi --------------------------
	.section	.nv.constant0._Z10asum_stg_1PKfPfi,"a",@progbits
	.sectionflags	@""
	.align	4
.nv.constant0._Z10asum_stg_1PKfPfi:
	.zero		916


//--------------------- SYMBOLS --------------------------

	.type		.nv.reservedSmem.offset0,@object
	.size		.nv.reservedSmem.offset0,0x4
	.type		.nv.reservedSmem.cap,@object
	.size		.nv.reservedSmem.cap,0x4
